//
// Generated by NVIDIA NVVM Compiler
//
// Compiler Build ID: CL-36424714
// Cuda compilation tools, release 13.0, V13.0.88
// Based on NVVM 20.0.0
//

.version 9.0
.target sm_100
.address_size 64

	// .globl	_Z8transferPKiPi

.visible .entry _Z8transferPKiPi(
	.param .u64 .ptr .align 1 _Z8transferPKiPi_param_0,
	.param .u64 .ptr .align 1 _Z8transferPKiPi_param_1
)
{
	.reg .pred 	%p<2>;
	.reg .b32 	%r<8>;
	.reg .b64 	%rd<9>;

	ld.param.u64 	%rd1, [_Z8transferPKiPi_param_0];
	ld.param.u64 	%rd2, [_Z8transferPKiPi_param_1];
	mov.u32 	%r1, %tid.y;
	mov.u32 	%r2, %tid.x;
	mov.u32 	%r3, %ntid.x;
	mad.lo.s32 	%r4, %r1, %r3, %r2;
	setp.lt.u32 	%p1, %r4, 144;
	selp.b32 	%r5, 24, -144, %p1;
	cvta.to.global.u64 	%rd3, %rd1;
	cvta.to.global.u64 	%rd4, %rd2;
	mul.wide.u32 	%rd5, %r4, 4;
	add.s64 	%rd6, %rd3, %rd5;
	ld.global.u32 	%r6, [%rd6];
	add.s32 	%r7, %r5, %r4;
	mul.wide.u32 	%rd7, %r7, 4;
	add.s64 	%rd8, %rd4, %rd7;
	st.global.u32 	[%rd8], %r6;
	ret;

}


// ===== COMPILED SASS (sm_100) =====

	.target	sm_100

	.elftype	@"ET_EXEC"


//--------------------- .note.nv.tkinfo           --------------------------
	.section	.note.nv.tkinfo,"",@"SHT_NOTE"
	.sectionflags	@"SHF_NOTE_NV_TKINFO"
	.tkinfo
        /*0018*/ 	.word	0x00000002
        /*0030*/ 	.string	""
        /*0030*/ 	.string	"ptxas"
        /*0030*/ 	.string	"Cuda compilation tools, release 13.0, V13.0.88"
        /*0030*/ 	.string	"Build cuda_13.0.r13.0/compiler.36424714_0"
        /*0030*/ 	.string	"-arch sm_100 -m 64 "



//--------------------- .note.nv.cuinfo           --------------------------
	.section	.note.nv.cuinfo,"",@"SHT_NOTE"
	.sectionflags	@"SHF_NOTE_NV_CUINFO"
        /*0018*/ 	.short	0x0002
        /*001a*/ 	.short	0x0064
        /*001c*/ 	.short	0x0082
	.zero		2


//--------------------- .nv.info                  --------------------------
	.section	.nv.info,"",@"SHT_CUDA_INFO"
	.align	4


	//----- nvinfo : EIATTR_REGCOUNT
	.align		4
        /*0000*/ 	.byte	0x04, 0x2f
        /*0002*/ 	.short	(.L_1 - .L_0)
	.align		4
.L_0:
        /*0004*/ 	.word	index@(_Z8transferPKiPi)
        /*0008*/ 	.word	0x0000000c


	//----- nvinfo : EIATTR_FRAME_SIZE
	.align		4
.L_1:
        /*000c*/ 	.byte	0x04, 0x11
        /*000e*/ 	.short	(.L_3 - .L_2)
	.align		4
.L_2:
        /*0010*/ 	.word	index@(_Z8transferPKiPi)
        /*0014*/ 	.word	0x00000000


	//----- nvinfo : EIATTR_MIN_STACK_SIZE
	.align		4
.L_3:
        /*0018*/ 	.byte	0x04, 0x12
        /*001a*/ 	.short	(.L_5 - .L_4)
	.align		4
.L_4:
        /*001c*/ 	.word	index@(_Z8transferPKiPi)
        /*0020*/ 	.word	0x00000000
.L_5:


//--------------------- .nv.compat                --------------------------
	.section	.nv.compat,"",@"SHT_CUDA_COMPAT_INFO"
	.align	4
        /*0000*/ 	.byte	0x02, 0x09, 0x00, 0x00, 0x02, 0x02, 0x01, 0x00, 0x02, 0x05, 0x05, 0x00, 0x03, 0x07, 0x01, 0x01
        /*0010*/ 	.byte	0x02, 0x03, 0x00, 0x00, 0x02, 0x06, 0x01, 0x00, 0x04, 0x0b, 0x08, 0x00, 0x09, 0x00, 0x00, 0x00
        /*0020*/ 	.byte	0x00, 0x00, 0x00, 0x00


//--------------------- .nv.info._Z8transferPKiPi --------------------------
	.section	.nv.info._Z8transferPKiPi,"",@"SHT_CUDA_INFO"
	.sectionflags	@""
	.align	4


	//----- nvinfo : EIATTR_CUDA_API_VERSION
	.align		4
        /*0000*/ 	.byte	0x04, 0x37
        /*0002*/ 	.short	(.L_7 - .L_6)
.L_6:
        /*0004*/ 	.word	0x00000082


	//----- nvinfo : EIATTR_KPARAM_INFO
	.align		4
.L_7:
        /*0008*/ 	.byte	0x04, 0x17
        /*000a*/ 	.short	(.L_9 - .L_8)
.L_8:
        /*000c*/ 	.word	0x00000000
        /*0010*/ 	.short	0x0001
        /*0012*/ 	.short	0x0008
        /*0014*/ 	.byte	0x00, 0xf5, 0x21, 0x00


	//----- nvinfo : EIATTR_KPARAM_INFO
	.align		4
.L_9:
        /*0018*/ 	.byte	0x04, 0x17
        /*001a*/ 	.short	(.L_11 - .L_10)
.L_10:
        /*001c*/ 	.word	0x00000000
        /*0020*/ 	.short	0x0000
        /*0022*/ 	.short	0x0000
        /*0024*/ 	.byte	0x00, 0xf5, 0x21, 0x00


	//----- nvinfo : EIATTR_SPARSE_MMA_MASK
	.align		4
.L_11:
        /*0028*/ 	.byte	0x03, 0x50
        /*002a*/ 	.short	0x0000


	//----- nvinfo : EIATTR_MAXREG_COUNT
	.align		4
        /*002c*/ 	.byte	0x03, 0x1b
        /*002e*/ 	.short	0x00ff


	//----- nvinfo : EIATTR_MERCURY_ISA_VERSION
	.align		4
        /*0030*/ 	.byte	0x03, 0x5f
        /*0032*/ 	.short	0x0101


	//----- nvinfo : EIATTR_VRC_CTA_INIT_COUNT
	.align		4
        /*0034*/ 	.byte	0x02, 0x4a
	.zero		1
	.zero		1


	//----- nvinfo : EIATTR_EXIT_INSTR_OFFSETS
	.align		4
        /*0038*/ 	.byte	0x04, 0x1c
        /*003a*/ 	.short	(.L_13 - .L_12)


	//   ....[0]....
.L_12:
        /*003c*/ 	.word	0x000000f0


	//----- nvinfo : EIATTR_CBANK_PARAM_SIZE
	.align		4
.L_13:
        /*0040*/ 	.byte	0x03, 0x19
        /*0042*/ 	.short	0x0010


	//----- nvinfo : EIATTR_PARAM_CBANK
	.align		4
        /*0044*/ 	.byte	0x04, 0x0a
        /*0046*/ 	.short	(.L_15 - .L_14)
	.align		4
.L_14:
        /*0048*/ 	.word	index@(.nv.constant0._Z8transferPKiPi)
        /*004c*/ 	.short	0x0380
        /*004e*/ 	.short	0x0010


	//----- nvinfo : EIATTR_SW_WAR
	.align		4
.L_15:
        /*0050*/ 	.byte	0x04, 0x36
        /*0052*/ 	.short	(.L_17 - .L_16)
.L_16:
        /*0054*/ 	.word	0x00000008
.L_17:


//--------------------- .nv.callgraph             --------------------------
	.section	.nv.callgraph,"",@"SHT_CUDA_CALLGRAPH"
	.align	4
	.sectionentsize	8
	.align		4
        /*0000*/ 	.word	0x00000000
	.align		4
        /*0004*/ 	.word	0xffffffff
	.align		4
        /*0008*/ 	.word	0x00000000
	.align		4
        /*000c*/ 	.word	0xfffffffe
	.align		4
        /*0010*/ 	.word	0x00000000
	.align		4
        /*0014*/ 	.word	0xfffffffd
	.align		4
        /*0018*/ 	.word	0x00000000
	.align		4
        /*001c*/ 	.word	0xfffffffc


//--------------------- .text._Z8transferPKiPi    --------------------------
	.section	.text._Z8transferPKiPi,"ax",@progbits
	.align	128
        .global         _Z8transferPKiPi
        .type           _Z8transferPKiPi,@function
        .size           _Z8transferPKiPi,(.L_x_1 - _Z8transferPKiPi)
        .other          _Z8transferPKiPi,@"STO_CUDA_ENTRY STV_DEFAULT"
_Z8transferPKiPi:
.text._Z8transferPKiPi:
[----:B------:R-:W-:Y:S01]  /*0000*/  LDC R1, c[0x0][0x37c] ;  /* 0x0000df00ff017b82 */ /* 0x000fe20000000800 */
[----:B------:R-:W0:Y:S07]  /*0010*/  S2R R7, SR_TID.Y ;  /* 0x0000000000077919 */ /* 0x000e2e0000002200 */
[----:B------:R-:W1:Y:S01]  /*0020*/  LDC.64 R2, c[0x0][0x380] ;  /* 0x0000e000ff027b82 */ /* 0x000e620000000a00 */
[----:B------:R-:W0:Y:S01]  /*0030*/  LDCU UR6, c[0x0][0x360] ;  /* 0x00006c00ff0677ac */ /* 0x000e220008000800 */
[----:B------:R-:W0:Y:S01]  /*0040*/  S2R R0, SR_TID.X ;  /* 0x0000000000007919 */ /* 0x000e220000002100 */
[----:B------:R-:W2:Y:S05]  /*0050*/  LDCU.64 UR4, c[0x0][0x358] ;  /* 0x00006b00ff0477ac */ /* 0x000eaa0008000a00 */
[----:B------:R-:W3:Y:S01]  /*0060*/  LDC.64 R4, c[0x0][0x388] ;  /* 0x0000e200ff047b82 */ /* 0x000ee20000000a00 */
[----:B0-----:R-:W-:-:S04]  /*0070*/  IMAD R7, R7, UR6, R0 ;  /* 0x0000000607077c24 */ /* 0x001fc8000f8e0200 */
[----:B-1----:R-:W-:-:S06]  /*0080*/  IMAD.WIDE.U32 R2, R7, 0x4, R2 ;  /* 0x0000000407027825 */ /* 0x002fcc00078e0002 */
[----:B--2---:R-:W2:Y:S01]  /*0090*/  LDG.E R3, desc[UR4][R2.64] ;  /* 0x0000000402037981 */ /* 0x004ea2000c1e1900 */
[C---:B------:R-:W-:Y:S02]  /*00a0*/  ISETP.GE.U32.AND P0, PT, R7.reuse, 0x90, PT ;  /* 0x000000900700780c */ /* 0x040fe40003f06070 */
[----:B------:R-:W-:-:S11]  /*00b0*/  IADD3 R9, PT, PT, R7, 0x18, RZ ;  /* 0x0000001807097810 */ /* 0x000fd60007ffe0ff */
[----:B------:R-:W-:-:S05]  /*00c0*/  @P0 IADD3 R9, PT, PT, R7, -0x90, RZ ;  /* 0xffffff7007090810 */ /* 0x000fca0007ffe0ff */
[----:B---3--:R-:W-:-:S05]  /*00d0*/  IMAD.WIDE.U32 R4, R9, 0x4, R4 ;  /* 0x0000000409047825 */ /* 0x008fca00078e0004 */
[----:B--2---:R-:W-:Y:S01]  /*00e0*/  STG.E desc[UR4][R4.64], R3 ;  /* 0x0000000304007986 */ /* 0x004fe2000c101904 */
[----:B------:R-:W-:Y:S05]  /*00f0*/  EXIT ;  /* 0x000000000000794d */ /* 0x000fea0003800000 */
.L_x_0:
[----:B------:R-:W-:-:S00]  /*0100*/  BRA `(.L_x_0) ;  /* 0xfffffffc00fc7947 */ /* 0x000fc0000383ffff */
[----:B------:R-:W-:-:S00]  /*0110*/  NOP ;  /* 0x0000000000007918 */ /* 0x000fc00000000000 */
        /* <DEDUP_REMOVED lines=14> */
.L_x_1:


//--------------------- .nv.shared.reserved.0     --------------------------
	.section	.nv.shared.reserved.0,"aw",@nobits
	.weak		__nv_reservedSMEM_offset_0_alias
	.size		__nv_reservedSMEM_offset_0_alias, 0, 64
	.other		__nv_reservedSMEM_offset_0_alias,@"STO_CUDA_RESERVED_SHARED STV_DEFAULT"
__nv_reservedSMEM_offset_0_alias:
	.zero		0
	.zero		64


//--------------------- .nv.constant0._Z8transferPKiPi --------------------------
	.section	.nv.constant0._Z8transferPKiPi,"a",@progbits
	.sectionflags	@""
	.align	4
.nv.constant0._Z8transferPKiPi:
	.zero		912


//--------------------- SYMBOLS --------------------------

	.type		.nv.reservedSmem.offset0,@object
	.size		.nv.reservedSmem.offset0,0x4
